//
// Generated by NVIDIA NVVM Compiler
//
// Compiler Build ID: CL-36424714
// Cuda compilation tools, release 13.0, V13.0.88
// Based on NVVM 20.0.0
//

.version 9.0
.target sm_100
.address_size 64

	// .globl	_Z6kernelPii
.extern .func  (.param .b32 func_retval0) vprintf
(
	.param .b64 vprintf_param_0,
	.param .b64 vprintf_param_1
)
;
.global .align 1 .b8 $str[26] = {84, 104, 114, 101, 97, 100, 32, 37, 100, 58, 32, 100, 97, 116, 97, 91, 37, 100, 93, 32, 61, 32, 37, 100, 10};

.visible .entry _Z6kernelPii(
	.param .u64 .ptr .align 1 _Z6kernelPii_param_0,
	.param .u32 _Z6kernelPii_param_1
)
{
	.local .align 8 .b8 	__local_depot0[16];
	.reg .b64 	%SP;
	.reg .b64 	%SPL;
	.reg .pred 	%p<2>;
	.reg .b32 	%r<10>;
	.reg .b64 	%rd<9>;

	mov.u64 	%SPL, __local_depot0;
	cvta.local.u64 	%SP, %SPL;
	ld.param.u64 	%rd1, [_Z6kernelPii_param_0];
	ld.param.u32 	%r2, [_Z6kernelPii_param_1];
	mov.u32 	%r3, %tid.x;
	mov.u32 	%r4, %ctaid.x;
	mov.u32 	%r5, %ntid.x;
	mad.lo.s32 	%r1, %r4, %r5, %r3;
	setp.ge.s32 	%p1, %r1, %r2;
	@%p1 bra 	$L__BB0_2;
	add.u64 	%rd2, %SP, 0;
	add.u64 	%rd3, %SPL, 0;
	cvta.to.global.u64 	%rd4, %rd1;
	mul.wide.s32 	%rd5, %r1, 4;
	add.s64 	%rd6, %rd4, %rd5;
	ld.global.u32 	%r6, [%rd6];
	shl.b32 	%r7, %r6, 1;
	st.global.u32 	[%rd6], %r7;
	st.local.v2.u32 	[%rd3], {%r1, %r1};
	st.local.u32 	[%rd3+8], %r7;
	mov.u64 	%rd7, $str;
	cvta.global.u64 	%rd8, %rd7;
	{ // callseq 0, 0
	.param .b64 param0;
	st.param.b64 	[param0], %rd8;
	.param .b64 param1;
	st.param.b64 	[param1], %rd2;
	.param .b32 retval0;
	call.uni (retval0), 
	vprintf, 
	(
	param0, 
	param1
	);
	ld.param.b32 	%r8, [retval0];
	} // callseq 0
$L__BB0_2:
	ret;

}


// ===== COMPILED SASS (sm_100) =====

	.target	sm_100

	.elftype	@"ET_EXEC"


//--------------------- .note.nv.tkinfo           --------------------------
	.section	.note.nv.tkinfo,"",@"SHT_NOTE"
	.sectionflags	@"SHF_NOTE_NV_TKINFO"
	.tkinfo
        /*0018*/ 	.word	0x00000002
        /*0030*/ 	.string	""
        /*0030*/ 	.string	"ptxas"
        /*0030*/ 	.string	"Cuda compilation tools, release 13.0, V13.0.88"
        /*0030*/ 	.string	"Build cuda_13.0.r13.0/compiler.36424714_0"
        /*0030*/ 	.string	"-arch sm_100 -m 64 "



//--------------------- .note.nv.cuinfo           --------------------------
	.section	.note.nv.cuinfo,"",@"SHT_NOTE"
	.sectionflags	@"SHF_NOTE_NV_CUINFO"
        /*0018*/ 	.short	0x0002
        /*001a*/ 	.short	0x0064
        /*001c*/ 	.short	0x0082
	.zero		2


//--------------------- .nv.info                  --------------------------
	.section	.nv.info,"",@"SHT_CUDA_INFO"
	.align	4


	//----- nvinfo : EIATTR_REGCOUNT
	.align		4
        /*0000*/ 	.byte	0x04, 0x2f
        /*0002*/ 	.short	(.L_2 - .L_1)
	.align		4
.L_1:
        /*0004*/ 	.word	index@(_Z6kernelPii)
        /*0008*/ 	.word	0x00000018


	//----- nvinfo : EIATTR_FRAME_SIZE
	.align		4
.L_2:
        /*000c*/ 	.byte	0x04, 0x11
        /*000e*/ 	.short	(.L_4 - .L_3)
	.align		4
.L_3:
        /*0010*/ 	.word	index@(_Z6kernelPii)
        /*0014*/ 	.word	0x00000010


	//----- nvinfo : EIATTR_MIN_STACK_SIZE
	.align		4
.L_4:
        /*0018*/ 	.byte	0x04, 0x12
        /*001a*/ 	.short	(.L_6 - .L_5)
	.align		4
.L_5:
        /*001c*/ 	.word	index@(_Z6kernelPii)
        /*0020*/ 	.word	0x00000010
.L_6:


//--------------------- .nv.compat                --------------------------
	.section	.nv.compat,"",@"SHT_CUDA_COMPAT_INFO"
	.align	4
        /*0000*/ 	.byte	0x02, 0x09, 0x00, 0x00, 0x02, 0x02, 0x01, 0x00, 0x02, 0x05, 0x05, 0x00, 0x03, 0x07, 0x01, 0x01
        /*0010*/ 	.byte	0x02, 0x03, 0x00, 0x00, 0x02, 0x06, 0x01, 0x00, 0x04, 0x0b, 0x08, 0x00, 0x09, 0x00, 0x00, 0x00
        /*0020*/ 	.byte	0x00, 0x00, 0x00, 0x00


//--------------------- .nv.info._Z6kernelPii     --------------------------
	.section	.nv.info._Z6kernelPii,"",@"SHT_CUDA_INFO"
	.sectionflags	@""
	.align	4


	//----- nvinfo : EIATTR_CUDA_API_VERSION
	.align		4
        /*0000*/ 	.byte	0x04, 0x37
        /*0002*/ 	.short	(.L_8 - .L_7)
.L_7:
        /*0004*/ 	.word	0x00000082


	//----- nvinfo : EIATTR_KPARAM_INFO
	.align		4
.L_8:
        /*0008*/ 	.byte	0x04, 0x17
        /*000a*/ 	.short	(.L_10 - .L_9)
.L_9:
        /*000c*/ 	.word	0x00000000
        /*0010*/ 	.short	0x0001
        /*0012*/ 	.short	0x0008
        /*0014*/ 	.byte	0x00, 0xf0, 0x11, 0x00


	//----- nvinfo : EIATTR_KPARAM_INFO
	.align		4
.L_10:
        /*0018*/ 	.byte	0x04, 0x17
        /*001a*/ 	.short	(.L_12 - .L_11)
.L_11:
        /*001c*/ 	.word	0x00000000
        /*0020*/ 	.short	0x0000
        /*0022*/ 	.short	0x0000
        /*0024*/ 	.byte	0x00, 0xf5, 0x21, 0x00


	//----- nvinfo : EIATTR_SPARSE_MMA_MASK
	.align		4
.L_12:
        /*0028*/ 	.byte	0x03, 0x50
        /*002a*/ 	.short	0x0000


	//----- nvinfo : EIATTR_MAXREG_COUNT
	.align		4
        /*002c*/ 	.byte	0x03, 0x1b
        /*002e*/ 	.short	0x00ff


	//----- nvinfo : EIATTR_EXTERNS
	.align		4
        /*0030*/ 	.byte	0x04, 0x0f
        /*0032*/ 	.short	(.L_14 - .L_13)


	//   ....[0]....
	.align		4
.L_13:
        /*0034*/ 	.word	index@(vprintf)


	//----- nvinfo : EIATTR_MERCURY_ISA_VERSION
	.align		4
.L_14:
        /*0038*/ 	.byte	0x03, 0x5f
        /*003a*/ 	.short	0x0101


	//----- nvinfo : EIATTR_VRC_CTA_INIT_COUNT
	.align		4
        /*003c*/ 	.byte	0x02, 0x4a
	.zero		1
	.zero		1


	//----- nvinfo : EIATTR_SYSCALL_OFFSETS
	.align		4
        /*0040*/ 	.byte	0x04, 0x46
        /*0042*/ 	.short	(.L_16 - .L_15)


	//   ....[0]....
.L_15:
        /*0044*/ 	.word	0x000001c0


	//----- nvinfo : EIATTR_EXIT_INSTR_OFFSETS
	.align		4
.L_16:
        /*0048*/ 	.byte	0x04, 0x1c
        /*004a*/ 	.short	(.L_18 - .L_17)


	//   ....[0]....
.L_17:
        /*004c*/ 	.word	0x000000c0


	//   ....[1]....
        /*0050*/ 	.word	0x000001d0


	//----- nvinfo : EIATTR_CRS_STACK_SIZE
	.align		4
.L_18:
        /*0054*/ 	.byte	0x04, 0x1e
        /*0056*/ 	.short	(.L_20 - .L_19)
.L_19:
        /*0058*/ 	.word	0x00000000


	//----- nvinfo : EIATTR_CBANK_PARAM_SIZE
	.align		4
.L_20:
        /*005c*/ 	.byte	0x03, 0x19
        /*005e*/ 	.short	0x000c


	//----- nvinfo : EIATTR_PARAM_CBANK
	.align		4
        /*0060*/ 	.byte	0x04, 0x0a
        /*0062*/ 	.short	(.L_22 - .L_21)
	.align		4
.L_21:
        /*0064*/ 	.word	index@(.nv.constant0._Z6kernelPii)
        /*0068*/ 	.short	0x0380
        /*006a*/ 	.short	0x000c


	//----- nvinfo : EIATTR_SW_WAR
	.align		4
.L_22:
        /*006c*/ 	.byte	0x04, 0x36
        /*006e*/ 	.short	(.L_24 - .L_23)
.L_23:
        /*0070*/ 	.word	0x00000008
.L_24:


//--------------------- .nv.callgraph             --------------------------
	.section	.nv.callgraph,"",@"SHT_CUDA_CALLGRAPH"
	.align	4
	.sectionentsize	8
	.align		4
        /*0000*/ 	.word	0x00000000
	.align		4
        /*0004*/ 	.word	0xffffffff
	.align		4
        /*0008*/ 	.word	index@(_Z6kernelPii)
	.align		4
        /*000c*/ 	.word	index@(vprintf)
	.align		4
        /*0010*/ 	.word	0x00000000
	.align		4
        /*0014*/ 	.word	0xfffffffe
	.align		4
        /*0018*/ 	.word	0x00000000
	.align		4
        /*001c*/ 	.word	0xfffffffd
	.align		4
        /*0020*/ 	.word	0x00000000
	.align		4
        /*0024*/ 	.word	0xfffffffc


//--------------------- .nv.constant4             --------------------------
	.section	.nv.constant4,"a",@progbits
	.align	8
	.align		8
.nv.constant4:
        /*0000*/ 	.dword	vprintf
	.align		8
        /*0008*/ 	.dword	$str


//--------------------- .text._Z6kernelPii        --------------------------
	.section	.text._Z6kernelPii,"ax",@progbits
	.align	128
        .global         _Z6kernelPii
        .type           _Z6kernelPii,@function
        .size           _Z6kernelPii,(.L_x_2 - _Z6kernelPii)
        .other          _Z6kernelPii,@"STO_CUDA_ENTRY STV_DEFAULT"
_Z6kernelPii:
.text._Z6kernelPii:
[----:B------:R-:W0:Y:S01]  /*0000*/  LDC R1, c[0x0][0x37c] ;  /* 0x0000df00ff017b82 */ /* 0x000e220000000800 */
[----:B------:R-:W1:Y:S01]  /*0010*/  S2R R2, SR_TID.X ;  /* 0x0000000000027919 */ /* 0x000e620000002100 */
[----:B------:R-:W2:Y:S06]  /*0020*/  LDCU UR5, c[0x0][0x2fc] ;  /* 0x00005f80ff0577ac */ /* 0x000eac0008000800 */
[----:B------:R-:W1:Y:S01]  /*0030*/  S2UR UR6, SR_CTAID.X ;  /* 0x00000000000679c3 */ /* 0x000e620000002500 */
[----:B0-----:R-:W-:Y:S01]  /*0040*/  VIADD R1, R1, 0xfffffff0 ;  /* 0xfffffff001017836 */ /* 0x001fe20000000000 */
[----:B------:R-:W0:Y:S01]  /*0050*/  LDCU UR7, c[0x0][0x388] ;  /* 0x00007100ff0777ac */ /* 0x000e220008000800 */
[----:B------:R-:W3:Y:S05]  /*0060*/  LDCU UR4, c[0x0][0x2f8] ;  /* 0x00005f00ff0477ac */ /* 0x000eea0008000800 */
[----:B------:R-:W1:Y:S01]  /*0070*/  LDC R3, c[0x0][0x360] ;  /* 0x0000d800ff037b82 */ /* 0x000e620000000800 */
[----:B---3--:R-:W-:-:S05]  /*0080*/  IADD3 R6, P1, PT, R1, UR4, RZ ;  /* 0x0000000401067c10 */ /* 0x008fca000ff3e0ff */
[----:B--2---:R-:W-:Y:S02]  /*0090*/  IMAD.X R7, RZ, RZ, UR5, P1 ;  /* 0x00000005ff077e24 */ /* 0x004fe400088e06ff */
[----:B-1----:R-:W-:-:S05]  /*00a0*/  IMAD R2, R3, UR6, R2 ;  /* 0x0000000603027c24 */ /* 0x002fca000f8e0202 */
[----:B0-----:R-:W-:-:S13]  /*00b0*/  ISETP.GE.AND P0, PT, R2, UR7, PT ;  /* 0x0000000702007c0c */ /* 0x001fda000bf06270 */
[----:B------:R-:W-:Y:S05]  /*00c0*/  @P0 EXIT ;  /* 0x000000000000094d */ /* 0x000fea0003800000 */
[----:B------:R-:W0:Y:S01]  /*00d0*/  LDC.64 R8, c[0x0][0x380] ;  /* 0x0000e000ff087b82 */ /* 0x000e220000000a00 */
[----:B------:R-:W1:Y:S01]  /*00e0*/  LDCU.64 UR4, c[0x0][0x358] ;  /* 0x00006b00ff0477ac */ /* 0x000e620008000a00 */
[----:B------:R-:W-:Y:S02]  /*00f0*/  MOV R10, 0x0 ;  /* 0x00000000000a7802 */ /* 0x000fe40000000f00 */
[----:B------:R-:W-:Y:S01]  /*0100*/  MOV R3, R2 ;  /* 0x0000000200037202 */ /* 0x000fe20000000f00 */
[----:B------:R-:W2:Y:S01]  /*0110*/  LDCU.64 UR6, c[0x4][0x8] ;  /* 0x01000100ff0677ac */ /* 0x000ea20008000a00 */
[----:B0-----:R-:W-:-:S05]  /*0120*/  IMAD.WIDE R8, R2, 0x4, R8 ;  /* 0x0000000402087825 */ /* 0x001fca00078e0208 */
[----:B-1----:R-:W3:Y:S01]  /*0130*/  LDG.E R0, desc[UR4][R8.64] ;  /* 0x0000000408007981 */ /* 0x002ee2000c1e1900 */
[----:B------:R-:W0:Y:S01]  /*0140*/  LDC.64 R10, c[0x4][R10] ;  /* 0x010000000a0a7b82 */ /* 0x000e220000000a00 */
[----:B--2---:R-:W-:Y:S01]  /*0150*/  MOV R4, UR6 ;  /* 0x0000000600047c02 */ /* 0x004fe20008000f00 */
[----:B------:R-:W-:Y:S01]  /*0160*/  IMAD.U32 R5, RZ, RZ, UR7 ;  /* 0x00000007ff057e24 */ /* 0x000fe2000f8e00ff */
[----:B------:R1:W-:Y:S01]  /*0170*/  STL.64 [R1], R2 ;  /* 0x0000000201007387 */ /* 0x0003e20000100a00 */
[----:B---3--:R-:W-:-:S05]  /*0180*/  IMAD.SHL.U32 R0, R0, 0x2, RZ ;  /* 0x0000000200007824 */ /* 0x008fca00078e00ff */
[----:B------:R1:W-:Y:S04]  /*0190*/  STG.E desc[UR4][R8.64], R0 ;  /* 0x0000000008007986 */ /* 0x0003e8000c101904 */
[----:B0-----:R1:W-:Y:S02]  /*01a0*/  STL [R1+0x8], R0 ;  /* 0x0000080001007387 */ /* 0x0013e40000100800 */
[----:B------:R-:W-:-:S07]  /*01b0*/  LEPC R20, `(.L_x_0) ;  /* 0x000000001014794e */ /* 0x000fce0000000000 */
[----:B-1----:R-:W-:Y:S05]  /*01c0*/  CALL.ABS.NOINC R10 ;  /* 0x000000000a007343 */ /* 0x002fea0003c00000 */
.L_x_0:
[----:B------:R-:W-:Y:S05]  /*01d0*/  EXIT ;  /* 0x000000000000794d */ /* 0x000fea0003800000 */
.L_x_1:
[----:B------:R-:W-:-:S00]  /*01e0*/  BRA `(.L_x_1) ;  /* 0xfffffffc00fc7947 */ /* 0x000fc0000383ffff */
[----:B------:R-:W-:-:S00]  /*01f0*/  NOP ;  /* 0x0000000000007918 */ /* 0x000fc00000000000 */
        /* <DEDUP_REMOVED lines=8> */
.L_x_2:


//--------------------- .nv.global.init           --------------------------
	.section	.nv.global.init,"aw",@progbits
.nv.global.init:
	.type		$str,@object
	.size		$str,(.L_0 - $str)
$str:
        /*0000*/ 	.byte	0x54, 0x68, 0x72, 0x65, 0x61, 0x64, 0x20, 0x25, 0x64, 0x3a, 0x20, 0x64, 0x61, 0x74, 0x61, 0x5b
        /*0010*/ 	.byte	0x25, 0x64, 0x5d, 0x20, 0x3d, 0x20, 0x25, 0x64, 0x0a, 0x00
.L_0:


//--------------------- .nv.shared.reserved.0     --------------------------
	.section	.nv.shared.reserved.0,"aw",@nobits
	.weak		__nv_reservedSMEM_offset_0_alias
	.size		__nv_reservedSMEM_offset_0_alias, 0, 64
	.other		__nv_reservedSMEM_offset_0_alias,@"STO_CUDA_RESERVED_SHARED STV_DEFAULT"
__nv_reservedSMEM_offset_0_alias:
	.zero		0
	.zero		64


//--------------------- .nv.constant0._Z6kernelPii --------------------------
	.section	.nv.constant0._Z6kernelPii,"a",@progbits
	.sectionflags	@""
	.align	4
.nv.constant0._Z6kernelPii:
	.zero		908


//--------------------- SYMBOLS --------------------------

	.type		.nv.reservedSmem.offset0,@object
	.size		.nv.reservedSmem.offset0,0x4
	.type		vprintf,@function
